//
// Generated by NVIDIA NVVM Compiler
//
// Compiler Build ID: CL-36424714
// Cuda compilation tools, release 13.0, V13.0.88
// Based on NVVM 20.0.0
//

.version 9.0
.target sm_100
.address_size 64

	// .globl	_Z14fdiv_rn_globalffPf

.visible .entry _Z14fdiv_rn_globalffPf(
	.param .f32 _Z14fdiv_rn_globalffPf_param_0,
	.param .f32 _Z14fdiv_rn_globalffPf_param_1,
	.param .u64 .ptr .align 1 _Z14fdiv_rn_globalffPf_param_2
)
{
	.reg .b32 	%f<4>;
	.reg .b64 	%rd<3>;

	ld.param.f32 	%f1, [_Z14fdiv_rn_globalffPf_param_0];
	ld.param.f32 	%f2, [_Z14fdiv_rn_globalffPf_param_1];
	ld.param.u64 	%rd1, [_Z14fdiv_rn_globalffPf_param_2];
	cvta.to.global.u64 	%rd2, %rd1;
	div.rn.f32 	%f3, %f1, %f2;
	st.global.f32 	[%rd2], %f3;
	ret;

}
	// .globl	_Z15fdividef_globalffPf
.visible .entry _Z15fdividef_globalffPf(
	.param .f32 _Z15fdividef_globalffPf_param_0,
	.param .f32 _Z15fdividef_globalffPf_param_1,
	.param .u64 .ptr .align 1 _Z15fdividef_globalffPf_param_2
)
{
	.reg .b32 	%f<4>;
	.reg .b64 	%rd<3>;

	ld.param.f32 	%f1, [_Z15fdividef_globalffPf_param_0];
	ld.param.f32 	%f2, [_Z15fdividef_globalffPf_param_1];
	ld.param.u64 	%rd1, [_Z15fdividef_globalffPf_param_2];
	cvta.to.global.u64 	%rd2, %rd1;
	div.approx.f32 	%f3, %f1, %f2;
	st.global.f32 	[%rd2], %f3;
	ret;

}


// ===== COMPILED SASS (sm_100) =====

	.target	sm_100

	.elftype	@"ET_EXEC"


//--------------------- .note.nv.tkinfo           --------------------------
	.section	.note.nv.tkinfo,"",@"SHT_NOTE"
	.sectionflags	@"SHF_NOTE_NV_TKINFO"
	.tkinfo
        /*0018*/ 	.word	0x00000002
        /*0030*/ 	.string	""
        /*0030*/ 	.string	"ptxas"
        /*0030*/ 	.string	"Cuda compilation tools, release 13.0, V13.0.88"
        /*0030*/ 	.string	"Build cuda_13.0.r13.0/compiler.36424714_0"
        /*0030*/ 	.string	"-arch sm_100 -m 64 "



//--------------------- .note.nv.cuinfo           --------------------------
	.section	.note.nv.cuinfo,"",@"SHT_NOTE"
	.sectionflags	@"SHF_NOTE_NV_CUINFO"
        /*0018*/ 	.short	0x0002
        /*001a*/ 	.short	0x0064
        /*001c*/ 	.short	0x0082
	.zero		2


//--------------------- .nv.info                  --------------------------
	.section	.nv.info,"",@"SHT_CUDA_INFO"
	.align	4


	//----- nvinfo : EIATTR_REGCOUNT
	.align		4
        /*0000*/ 	.byte	0x04, 0x2f
        /*0002*/ 	.short	(.L_1 - .L_0)
	.align		4
.L_0:
        /*0004*/ 	.word	index@(_Z14fdiv_rn_globalffPf)
        /*0008*/ 	.word	0x0000000e


	//----- nvinfo : EIATTR_FRAME_SIZE
	.align		4
.L_1:
        /*000c*/ 	.byte	0x04, 0x11
        /*000e*/ 	.short	(.L_3 - .L_2)
	.align		4
.L_2:
        /*0010*/ 	.word	index@($__internal_0_$__cuda_sm3x_div_rn_noftz_f32_slowpath)
        /*0014*/ 	.word	0x00000000


	//----- nvinfo : EIATTR_FRAME_SIZE
	.align		4
.L_3:
        /*0018*/ 	.byte	0x04, 0x11
        /*001a*/ 	.short	(.L_5 - .L_4)
	.align		4
.L_4:
        /*001c*/ 	.word	index@(_Z14fdiv_rn_globalffPf)
        /*0020*/ 	.word	0x00000000


	//----- nvinfo : EIATTR_REGCOUNT
	.align		4
.L_5:
        /*0024*/ 	.byte	0x04, 0x2f
        /*0026*/ 	.short	(.L_7 - .L_6)
	.align		4
.L_6:
        /*0028*/ 	.word	index@(_Z15fdividef_globalffPf)
        /*002c*/ 	.word	0x0000000a


	//----- nvinfo : EIATTR_FRAME_SIZE
	.align		4
.L_7:
        /*0030*/ 	.byte	0x04, 0x11
        /*0032*/ 	.short	(.L_9 - .L_8)
	.align		4
.L_8:
        /*0034*/ 	.word	index@(_Z15fdividef_globalffPf)
        /*0038*/ 	.word	0x00000000


	//----- nvinfo : EIATTR_MIN_STACK_SIZE
	.align		4
.L_9:
        /*003c*/ 	.byte	0x04, 0x12
        /*003e*/ 	.short	(.L_11 - .L_10)
	.align		4
.L_10:
        /*0040*/ 	.word	index@(_Z15fdividef_globalffPf)
        /*0044*/ 	.word	0x00000000


	//----- nvinfo : EIATTR_MIN_STACK_SIZE
	.align		4
.L_11:
        /*0048*/ 	.byte	0x04, 0x12
        /*004a*/ 	.short	(.L_13 - .L_12)
	.align		4
.L_12:
        /*004c*/ 	.word	index@(_Z14fdiv_rn_globalffPf)
        /*0050*/ 	.word	0x00000000
.L_13:


//--------------------- .nv.compat                --------------------------
	.section	.nv.compat,"",@"SHT_CUDA_COMPAT_INFO"
	.align	4
        /*0000*/ 	.byte	0x02, 0x09, 0x00, 0x00, 0x02, 0x02, 0x01, 0x00, 0x02, 0x05, 0x05, 0x00, 0x03, 0x07, 0x01, 0x01
        /*0010*/ 	.byte	0x02, 0x03, 0x00, 0x00, 0x02, 0x06, 0x01, 0x00, 0x04, 0x0b, 0x08, 0x00, 0x01, 0x00, 0x00, 0x00
        /*0020*/ 	.byte	0x00, 0x00, 0x00, 0x00


//--------------------- .nv.info._Z15fdividef_globalffPf --------------------------
	.section	.nv.info._Z15fdividef_globalffPf,"",@"SHT_CUDA_INFO"
	.sectionflags	@""
	.align	4


	//----- nvinfo : EIATTR_CUDA_API_VERSION
	.align		4
        /*0000*/ 	.byte	0x04, 0x37
        /*0002*/ 	.short	(.L_15 - .L_14)
.L_14:
        /*0004*/ 	.word	0x00000082


	//----- nvinfo : EIATTR_KPARAM_INFO
	.align		4
.L_15:
        /*0008*/ 	.byte	0x04, 0x17
        /*000a*/ 	.short	(.L_17 - .L_16)
.L_16:
        /*000c*/ 	.word	0x00000000
        /*0010*/ 	.short	0x0002
        /*0012*/ 	.short	0x0008
        /*0014*/ 	.byte	0x00, 0xf5, 0x21, 0x00


	//----- nvinfo : EIATTR_KPARAM_INFO
	.align		4
.L_17:
        /*0018*/ 	.byte	0x04, 0x17
        /*001a*/ 	.short	(.L_19 - .L_18)
.L_18:
        /*001c*/ 	.word	0x00000000
        /*0020*/ 	.short	0x0001
        /*0022*/ 	.short	0x0004
        /*0024*/ 	.byte	0x00, 0xf0, 0x11, 0x00


	//----- nvinfo : EIATTR_KPARAM_INFO
	.align		4
.L_19:
        /*0028*/ 	.byte	0x04, 0x17
        /*002a*/ 	.short	(.L_21 - .L_20)
.L_20:
        /*002c*/ 	.word	0x00000000
        /*0030*/ 	.short	0x0000
        /*0032*/ 	.short	0x0000
        /*0034*/ 	.byte	0x00, 0xf0, 0x11, 0x00


	//----- nvinfo : EIATTR_SPARSE_MMA_MASK
	.align		4
.L_21:
        /*0038*/ 	.byte	0x03, 0x50
        /*003a*/ 	.short	0x0000


	//----- nvinfo : EIATTR_MAXREG_COUNT
	.align		4
        /*003c*/ 	.byte	0x03, 0x1b
        /*003e*/ 	.short	0x00ff


	//----- nvinfo : EIATTR_MERCURY_ISA_VERSION
	.align		4
        /*0040*/ 	.byte	0x03, 0x5f
        /*0042*/ 	.short	0x0101


	//----- nvinfo : EIATTR_VRC_CTA_INIT_COUNT
	.align		4
        /*0044*/ 	.byte	0x02, 0x4a
	.zero		1
	.zero		1


	//----- nvinfo : EIATTR_EXIT_INSTR_OFFSETS
	.align		4
        /*0048*/ 	.byte	0x04, 0x1c
        /*004a*/ 	.short	(.L_23 - .L_22)


	//   ....[0]....
.L_22:
        /*004c*/ 	.word	0x000000a0


	//----- nvinfo : EIATTR_CBANK_PARAM_SIZE
	.align		4
.L_23:
        /*0050*/ 	.byte	0x03, 0x19
        /*0052*/ 	.short	0x0010


	//----- nvinfo : EIATTR_PARAM_CBANK
	.align		4
        /*0054*/ 	.byte	0x04, 0x0a
        /*0056*/ 	.short	(.L_25 - .L_24)
	.align		4
.L_24:
        /*0058*/ 	.word	index@(.nv.constant0._Z15fdividef_globalffPf)
        /*005c*/ 	.short	0x0380
        /*005e*/ 	.short	0x0010


	//----- nvinfo : EIATTR_SW_WAR
	.align		4
.L_25:
        /*0060*/ 	.byte	0x04, 0x36
        /*0062*/ 	.short	(.L_27 - .L_26)
.L_26:
        /*0064*/ 	.word	0x00000008
.L_27:


//--------------------- .nv.info._Z14fdiv_rn_globalffPf --------------------------
	.section	.nv.info._Z14fdiv_rn_globalffPf,"",@"SHT_CUDA_INFO"
	.sectionflags	@""
	.align	4


	//----- nvinfo : EIATTR_CUDA_API_VERSION
	.align		4
        /*0000*/ 	.byte	0x04, 0x37
        /*0002*/ 	.short	(.L_29 - .L_28)
.L_28:
        /*0004*/ 	.word	0x00000082


	//----- nvinfo : EIATTR_KPARAM_INFO
	.align		4
.L_29:
        /*0008*/ 	.byte	0x04, 0x17
        /*000a*/ 	.short	(.L_31 - .L_30)
.L_30:
        /*000c*/ 	.word	0x00000000
        /*0010*/ 	.short	0x0002
        /*0012*/ 	.short	0x0008
        /*0014*/ 	.byte	0x00, 0xf5, 0x21, 0x00


	//----- nvinfo : EIATTR_KPARAM_INFO
	.align		4
.L_31:
        /*0018*/ 	.byte	0x04, 0x17
        /*001a*/ 	.short	(.L_33 - .L_32)
.L_32:
        /*001c*/ 	.word	0x00000000
        /*0020*/ 	.short	0x0001
        /*0022*/ 	.short	0x0004
        /*0024*/ 	.byte	0x00, 0xf0, 0x11, 0x00


	//----- nvinfo : EIATTR_KPARAM_INFO
	.align		4
.L_33:
        /*0028*/ 	.byte	0x04, 0x17
        /*002a*/ 	.short	(.L_35 - .L_34)
.L_34:
        /*002c*/ 	.word	0x00000000
        /*0030*/ 	.short	0x0000
        /*0032*/ 	.short	0x0000
        /*0034*/ 	.byte	0x00, 0xf0, 0x11, 0x00


	//----- nvinfo : EIATTR_SPARSE_MMA_MASK
	.align		4
.L_35:
        /*0038*/ 	.byte	0x03, 0x50
        /*003a*/ 	.short	0x0000


	//----- nvinfo : EIATTR_MAXREG_COUNT
	.align		4
        /*003c*/ 	.byte	0x03, 0x1b
        /*003e*/ 	.short	0x00ff


	//----- nvinfo : EIATTR_MERCURY_ISA_VERSION
	.align		4
        /*0040*/ 	.byte	0x03, 0x5f
        /*0042*/ 	.short	0x0101


	//----- nvinfo : EIATTR_VRC_CTA_INIT_COUNT
	.align		4
        /*0044*/ 	.byte	0x02, 0x4a
	.zero		1
	.zero		1


	//----- nvinfo : EIATTR_EXIT_INSTR_OFFSETS
	.align		4
        /*0048*/ 	.byte	0x04, 0x1c
        /*004a*/ 	.short	(.L_37 - .L_36)


	//   ....[0]....
.L_36:
        /*004c*/ 	.word	0x00000100


	//----- nvinfo : EIATTR_CRS_STACK_SIZE
	.align		4
.L_37:
        /*0050*/ 	.byte	0x04, 0x1e
        /*0052*/ 	.short	(.L_39 - .L_38)
.L_38:
        /*0054*/ 	.word	0x00000000


	//----- nvinfo : EIATTR_CBANK_PARAM_SIZE
	.align		4
.L_39:
        /*0058*/ 	.byte	0x03, 0x19
        /*005a*/ 	.short	0x0010


	//----- nvinfo : EIATTR_PARAM_CBANK
	.align		4
        /*005c*/ 	.byte	0x04, 0x0a
        /*005e*/ 	.short	(.L_41 - .L_40)
	.align		4
.L_40:
        /*0060*/ 	.word	index@(.nv.constant0._Z14fdiv_rn_globalffPf)
        /*0064*/ 	.short	0x0380
        /*0066*/ 	.short	0x0010


	//----- nvinfo : EIATTR_SW_WAR
	.align		4
.L_41:
        /*0068*/ 	.byte	0x04, 0x36
        /*006a*/ 	.short	(.L_43 - .L_42)
.L_42:
        /*006c*/ 	.word	0x00000008
.L_43:


//--------------------- .nv.callgraph             --------------------------
	.section	.nv.callgraph,"",@"SHT_CUDA_CALLGRAPH"
	.align	4
	.sectionentsize	8
	.align		4
        /*0000*/ 	.word	0x00000000
	.align		4
        /*0004*/ 	.word	0xffffffff
	.align		4
        /*0008*/ 	.word	0x00000000
	.align		4
        /*000c*/ 	.word	0xfffffffe
	.align		4
        /*0010*/ 	.word	0x00000000
	.align		4
        /*0014*/ 	.word	0xfffffffd
	.align		4
        /*0018*/ 	.word	0x00000000
	.align		4
        /*001c*/ 	.word	0xfffffffc


//--------------------- .text._Z15fdividef_globalffPf --------------------------
	.section	.text._Z15fdividef_globalffPf,"ax",@progbits
	.align	128
        .global         _Z15fdividef_globalffPf
        .type           _Z15fdividef_globalffPf,@function
        .size           _Z15fdividef_globalffPf,(.L_x_12 - _Z15fdividef_globalffPf)
        .other          _Z15fdividef_globalffPf,@"STO_CUDA_ENTRY STV_DEFAULT"
_Z15fdividef_globalffPf:
.text._Z15fdividef_globalffPf:
[----:B------:R-:W-:Y:S08]  /*0000*/  LDC R1, c[0x0][0x37c] ;  /* 0x0000df00ff017b82 */ /* 0x000ff00000000800 */
[----:B------:R-:W0:Y:S01]  /*0010*/  LDC.64 R6, c[0x0][0x380] ;  /* 0x0000e000ff067b82 */ /* 0x000e220000000a00 */
[----:B------:R-:W1:Y:S07]  /*0020*/  LDCU.64 UR4, c[0x0][0x358] ;  /* 0x00006b00ff0477ac */ /* 0x000e6e0008000a00 */
[----:B------:R-:W1:Y:S01]  /*0030*/  LDC.64 R2, c[0x0][0x388] ;  /* 0x0000e200ff027b82 */ /* 0x000e620000000a00 */
[----:B0-----:R-:W-:-:S13]  /*0040*/  FSETP.GEU.AND P0, PT, |R7|, 1.175494350822287508e-38, PT ;  /* 0x008000000700780b */ /* 0x001fda0003f0e200 */
[----:B------:R-:W-:Y:S01]  /*0050*/  @!P0 FMUL R7, R7, 16777216 ;  /* 0x4b80000007078820 */ /* 0x000fe20000400000 */
[----:B------:R-:W-:-:S03]  /*0060*/  @!P0 FMUL R6, R6, 16777216 ;  /* 0x4b80000006068820 */ /* 0x000fc60000400000 */
[----:B------:R-:W0:Y:S02]  /*0070*/  MUFU.RCP R5, R7 ;  /* 0x0000000700057308 */ /* 0x000e240000001000 */
[----:B0-----:R-:W-:-:S05]  /*0080*/  FMUL R5, R5, R6 ;  /* 0x0000000605057220 */ /* 0x001fca0000400000 */
[----:B-1----:R-:W-:Y:S01]  /*0090*/  STG.E desc[UR4][R2.64], R5 ;  /* 0x0000000502007986 */ /* 0x002fe2000c101904 */
[----:B------:R-:W-:Y:S05]  /*00a0*/  EXIT ;  /* 0x000000000000794d */ /* 0x000fea0003800000 */
.L_x_0:
[----:B------:R-:W-:-:S00]  /*00b0*/  BRA `(.L_x_0) ;  /* 0xfffffffc00fc7947 */ /* 0x000fc0000383ffff */
[----:B------:R-:W-:-:S00]  /*00c0*/  NOP ;  /* 0x0000000000007918 */ /* 0x000fc00000000000 */
        /* <DEDUP_REMOVED lines=11> */
.L_x_12:


//--------------------- .text._Z14fdiv_rn_globalffPf --------------------------
	.section	.text._Z14fdiv_rn_globalffPf,"ax",@progbits
	.align	128
        .global         _Z14fdiv_rn_globalffPf
        .type           _Z14fdiv_rn_globalffPf,@function
        .size           _Z14fdiv_rn_globalffPf,(.L_x_11 - _Z14fdiv_rn_globalffPf)
        .other          _Z14fdiv_rn_globalffPf,@"STO_CUDA_ENTRY STV_DEFAULT"
_Z14fdiv_rn_globalffPf:
.text._Z14fdiv_rn_globalffPf:
[----:B------:R-:W-:Y:S08]  /*0000*/  LDC R1, c[0x0][0x37c] ;  /* 0x0000df00ff017b82 */ /* 0x000ff00000000800 */
[----:B------:R-:W0:Y:S01]  /*0010*/  LDC.64 R6, c[0x0][0x380] ;  /* 0x0000e000ff067b82 */ /* 0x000e220000000a00 */
[----:B------:R-:W1:Y:S01]  /*0020*/  LDCU.64 UR4, c[0x0][0x358] ;  /* 0x00006b00ff0477ac */ /* 0x000e620008000a00 */
[----:B0-----:R-:W0:Y:S08]  /*0030*/  MUFU.RCP R0, R7 ;  /* 0x0000000700007308 */ /* 0x001e300000001000 */
[----:B------:R-:W2:Y:S01]  /*0040*/  FCHK P0, R6, R7 ;  /* 0x0000000706007302 */ /* 0x000ea20000000000 */
[----:B0-----:R-:W-:-:S04]  /*0050*/  FFMA R3, R0, -R7, 1 ;  /* 0x3f80000000037423 */ /* 0x001fc80000000807 */
[----:B------:R-:W-:-:S04]  /*0060*/  FFMA R3, R0, R3, R0 ;  /* 0x0000000300037223 */ /* 0x000fc80000000000 */
[----:B------:R-:W-:-:S04]  /*0070*/  FFMA R5, R3, R6, RZ ;  /* 0x0000000603057223 */ /* 0x000fc800000000ff */
[----:B------:R-:W-:-:S04]  /*0080*/  FFMA R0, R5, -R7, R6 ;  /* 0x8000000705007223 */ /* 0x000fc80000000006 */
[----:B------:R-:W-:Y:S01]  /*0090*/  FFMA R5, R3, R0, R5 ;  /* 0x0000000003057223 */ /* 0x000fe20000000005 */
[----:B-12---:R-:W-:Y:S06]  /*00a0*/  @!P0 BRA `(.L_x_1) ;  /* 0x00000000000c8947 */ /* 0x006fec0003800000 */
[----:B------:R-:W-:-:S07]  /*00b0*/  MOV R4, 0xd0 ;  /* 0x000000d000047802 */ /* 0x000fce0000000f00 */
[----:B------:R-:W-:Y:S05]  /*00c0*/  CALL.REL.NOINC `($__internal_0_$__cuda_sm3x_div_rn_noftz_f32_slowpath) ;  /* 0x0000000000107944 */ /* 0x000fea0003c00000 */
[----:B------:R-:W-:-:S07]  /*00d0*/  IMAD.MOV.U32 R5, RZ, RZ, R3 ;  /* 0x000000ffff057224 */ /* 0x000fce00078e0003 */
.L_x_1:
[----:B------:R-:W0:Y:S02]  /*00e0*/  LDC.64 R2, c[0x0][0x388] ;  /* 0x0000e200ff027b82 */ /* 0x000e240000000a00 */
[----:B0-----:R-:W-:Y:S01]  /*00f0*/  STG.E desc[UR4][R2.64], R5 ;  /* 0x0000000502007986 */ /* 0x001fe2000c101904 */
[----:B------:R-:W-:Y:S05]  /*0100*/  EXIT ;  /* 0x000000000000794d */ /* 0x000fea0003800000 */
        .weak           $__internal_0_$__cuda_sm3x_div_rn_noftz_f32_slowpath
        .type           $__internal_0_$__cuda_sm3x_div_rn_noftz_f32_slowpath,@function
        .size           $__internal_0_$__cuda_sm3x_div_rn_noftz_f32_slowpath,(.L_x_11 - $__internal_0_$__cuda_sm3x_div_rn_noftz_f32_slowpath)
$__internal_0_$__cuda_sm3x_div_rn_noftz_f32_slowpath:
[----:B------:R-:W0:Y:S08]  /*0110*/  LDC.64 R2, c[0x0][0x380] ;  /* 0x0000e000ff027b82 */ /* 0x000e300000000a00 */
[----:B------:R-:W1:Y:S08]  /*0120*/  LDC R6, c[0x0][0x380] ;  /* 0x0000e000ff067b82 */ /* 0x000e700000000800 */
[----:B------:R-:W2:Y:S01]  /*0130*/  LDC R7, c[0x0][0x384] ;  /* 0x0000e100ff077b82 */ /* 0x000ea20000000800 */
[----:B0-----:R-:W-:-:S02]  /*0140*/  SHF.R.U32.HI R5, RZ, 0x17, R3 ;  /* 0x00000017ff057819 */ /* 0x001fc40000011603 */
[----:B------:R-:W-:Y:S02]  /*0150*/  SHF.R.U32.HI R0, RZ, 0x17, R2 ;  /* 0x00000017ff007819 */ /* 0x000fe40000011602 */
[----:B------:R-:W-:Y:S02]  /*0160*/  LOP3.LUT R5, R5, 0xff, RZ, 0xc0, !PT ;  /* 0x000000ff05057812 */ /* 0x000fe400078ec0ff */
[----:B------:R-:W-:-:S03]  /*0170*/  LOP3.LUT R0, R0, 0xff, RZ, 0xc0, !PT ;  /* 0x000000ff00007812 */ /* 0x000fc600078ec0ff */
[----:B------:R-:W-:Y:S02]  /*0180*/  VIADD R10, R5, 0xffffffff ;  /* 0xffffffff050a7836 */ /* 0x000fe40000000000 */
[----:B------:R-:W-:-:S03]  /*0190*/  VIADD R9, R0, 0xffffffff ;  /* 0xffffffff00097836 */ /* 0x000fc60000000000 */
[----:B------:R-:W-:-:S04]  /*01a0*/  ISETP.GT.U32.AND P0, PT, R10, 0xfd, PT ;  /* 0x000000fd0a00780c */ /* 0x000fc80003f04070 */
[----:B------:R-:W-:-:S13]  /*01b0*/  ISETP.GT.U32.OR P0, PT, R9, 0xfd, P0 ;  /* 0x000000fd0900780c */ /* 0x000fda0000704470 */
[----:B------:R-:W-:Y:S01]  /*01c0*/  @!P0 IMAD.MOV.U32 R8, RZ, RZ, RZ ;  /* 0x000000ffff088224 */ /* 0x000fe200078e00ff */
[----:B-12---:R-:W-:Y:S06]  /*01d0*/  @!P0 BRA `(.L_x_2) ;  /* 0x00000000005c8947 */ /* 0x006fec0003800000 */
[----:B------:R-:W-:Y:S02]  /*01e0*/  FSETP.GTU.FTZ.AND P0, PT, |R2|, +INF , PT ;  /* 0x7f8000000200780b */ /* 0x000fe40003f1c200 */
[----:B------:R-:W-:-:S04]  /*01f0*/  FSETP.GTU.FTZ.AND P1, PT, |R3|, +INF , PT ;  /* 0x7f8000000300780b */ /* 0x000fc80003f3c200 */
[----:B------:R-:W-:-:S13]  /*0200*/  PLOP3.LUT P0, PT, P0, P1, PT, 0xf8, 0x8f ;  /* 0x00000000008f781c */ /* 0x000fda0000703f70 */
[----:B------:R-:W-:Y:S05]  /*0210*/  @P0 BRA `(.L_x_3) ;  /* 0x0000000400440947 */ /* 0x000fea0003800000 */
[----:B------:R-:W-:-:S13]  /*0220*/  LOP3.LUT P0, RZ, R7, 0x7fffffff, R6, 0xc8, !PT ;  /* 0x7fffffff07ff7812 */ /* 0x000fda000780c806 */
[----:B------:R-:W-:Y:S05]  /*0230*/  @!P0 BRA `(.L_x_4) ;  /* 0x0000000400348947 */ /* 0x000fea0003800000 */
[C---:B------:R-:W-:Y:S02]  /*0240*/  FSETP.NEU.FTZ.AND P2, PT, |R2|.reuse, +INF , PT ;  /* 0x7f8000000200780b */ /* 0x040fe40003f5d200 */
[----:B------:R-:W-:Y:S02]  /*0250*/  FSETP.NEU.FTZ.AND P1, PT, |R3|, +INF , PT ;  /* 0x7f8000000300780b */ /* 0x000fe40003f3d200 */
[----:B------:R-:W-:-:S11]  /*0260*/  FSETP.NEU.FTZ.AND P0, PT, |R2|, +INF , PT ;  /* 0x7f8000000200780b */ /* 0x000fd60003f1d200 */
[----:B------:R-:W-:Y:S05]  /*0270*/  @!P1 BRA !P2, `(.L_x_4) ;  /* 0x0000000400249947 */ /* 0x000fea0005000000 */
[----:B------:R-:W-:-:S04]  /*0280*/  LOP3.LUT P2, RZ, R6, 0x7fffffff, RZ, 0xc0, !PT ;  /* 0x7fffffff06ff7812 */ /* 0x000fc8000784c0ff */
[----:B------:R-:W-:-:S13]  /*0290*/  PLOP3.LUT P1, PT, P1, P2, PT, 0x2f, 0xf2 ;  /* 0x0000000000f2781c */ /* 0x000fda0000f24577 */
[----:B------:R-:W-:Y:S05]  /*02a0*/  @P1 BRA `(.L_x_5) ;  /* 0x0000000400101947 */ /* 0x000fea0003800000 */
[----:B------:R-:W-:-:S04]  /*02b0*/  LOP3.LUT P1, RZ, R7, 0x7fffffff, RZ, 0xc0, !PT ;  /* 0x7fffffff07ff7812 */ /* 0x000fc8000782c0ff */
[----:B------:R-:W-:-:S13]  /*02c0*/  PLOP3.LUT P0, PT, P0, P1, PT, 0x2f, 0xf2 ;  /* 0x0000000000f2781c */ /* 0x000fda0000702577 */
[----:B------:R-:W-:Y:S05]  /*02d0*/  @P0 BRA `(.L_x_6) ;  /* 0x0000000000f80947 */ /* 0x000fea0003800000 */
[----:B------:R-:W-:Y:S02]  /*02e0*/  ISETP.GE.AND P0, PT, R9, RZ, PT ;  /* 0x000000ff0900720c */ /* 0x000fe40003f06270 */
[----:B------:R-:W-:-:S11]  /*02f0*/  ISETP.GE.AND P1, PT, R10, RZ, PT ;  /* 0x000000ff0a00720c */ /* 0x000fd60003f26270 */
[----:B------:R-:W-:Y:S02]  /*0300*/  @P0 IMAD.MOV.U32 R8, RZ, RZ, RZ ;  /* 0x000000ffff080224 */ /* 0x000fe400078e00ff */
[----:B------:R-:W-:Y:S01]  /*0310*/  @!P0 FFMA R6, R2, 1.84467440737095516160e+19, RZ ;  /* 0x5f80000002068823 */ /* 0x000fe200000000ff */
[----:B------:R-:W-:Y:S02]  /*0320*/  @!P0 IMAD.MOV.U32 R8, RZ, RZ, -0x40 ;  /* 0xffffffc0ff088424 */ /* 0x000fe400078e00ff */
[----:B------:R-:W-:Y:S02]  /*0330*/  @!P1 FFMA R7, R3, 1.84467440737095516160e+19, RZ ;  /* 0x5f80000003079823 */ /* 0x000fe400000000ff */
[----:B------:R-:W-:-:S07]  /*0340*/  @!P1 VIADD R8, R8, 0x40 ;  /* 0x0000004008089836 */ /* 0x000fce0000000000 */
.L_x_2:
[----:B------:R-:W-:-:S05]  /*0350*/  LEA R2, R5, 0xc0800000, 0x17 ;  /* 0xc080000005027811 */ /* 0x000fca00078eb8ff */
[----:B------:R-:W-:Y:S02]  /*0360*/  IMAD.IADD R7, R7, 0x1, -R2 ;  /* 0x0000000107077824 */ /* 0x000fe400078e0a02 */
[----:B------:R-:W-:Y:S02]  /*0370*/  VIADD R2, R0, 0xffffff81 ;  /* 0xffffff8100027836 */ /* 0x000fe40000000000 */
[----:B------:R-:W0:Y:S01]  /*0380*/  MUFU.RCP R3, R7 ;  /* 0x0000000700037308 */ /* 0x000e220000001000 */
[----:B------:R-:W-:Y:S01]  /*0390*/  FADD.FTZ R9, -R7, -RZ ;  /* 0x800000ff07097221 */ /* 0x000fe20000010100 */
[C---:B------:R-:W-:Y:S01]  /*03a0*/  IMAD R0, R2.reuse, -0x800000, R6 ;  /* 0xff80000002007824 */ /* 0x040fe200078e0206 */
[----:B------:R-:W-:-:S05]  /*03b0*/  IADD3 R5, PT, PT, R2, 0x7f, -R5 ;  /* 0x0000007f02057810 */ /* 0x000fca0007ffe805 */
[----:B------:R-:W-:Y:S02]  /*03c0*/  IMAD.IADD R5, R5, 0x1, R8 ;  /* 0x0000000105057824 */ /* 0x000fe400078e0208 */
[----:B0-----:R-:W-:-:S04]  /*03d0*/  FFMA R10, R3, R9, 1 ;  /* 0x3f800000030a7423 */ /* 0x001fc80000000009 */
[----:B------:R-:W-:-:S04]  /*03e0*/  FFMA R10, R3, R10, R3 ;  /* 0x0000000a030a7223 */ /* 0x000fc80000000003 */
[----:B------:R-:W-:-:S04]  /*03f0*/  FFMA R3, R0, R10, RZ ;  /* 0x0000000a00037223 */ /* 0x000fc800000000ff */
[----:B------:R-:W-:-:S04]  /*0400*/  FFMA R6, R9, R3, R0 ;  /* 0x0000000309067223 */ /* 0x000fc80000000000 */
[----:B------:R-:W-:-:S04]  /*0410*/  FFMA R11, R10, R6, R3 ;  /* 0x000000060a0b7223 */ /* 0x000fc80000000003 */
[----:B------:R-:W-:-:S04]  /*0420*/  FFMA R6, R9, R11, R0 ;  /* 0x0000000b09067223 */ /* 0x000fc80000000000 */
[----:B------:R-:W-:-:S05]  /*0430*/  FFMA R3, R10, R6, R11 ;  /* 0x000000060a037223 */ /* 0x000fca000000000b */
[----:B------:R-:W-:-:S04]  /*0440*/  SHF.R.U32.HI R0, RZ, 0x17, R3 ;  /* 0x00000017ff007819 */ /* 0x000fc80000011603 */
[----:B------:R-:W-:-:S05]  /*0450*/  LOP3.LUT R0, R0, 0xff, RZ, 0xc0, !PT ;  /* 0x000000ff00007812 */ /* 0x000fca00078ec0ff */
[----:B------:R-:W-:-:S04]  /*0460*/  IMAD.IADD R8, R0, 0x1, R5 ;  /* 0x0000000100087824 */ /* 0x000fc800078e0205 */
[----:B------:R-:W-:-:S05]  /*0470*/  VIADD R0, R8, 0xffffffff ;  /* 0xffffffff08007836 */ /* 0x000fca0000000000 */
[----:B------:R-:W-:-:S13]  /*0480*/  ISETP.GE.U32.AND P0, PT, R0, 0xfe, PT ;  /* 0x000000fe0000780c */ /* 0x000fda0003f06070 */
[----:B------:R-:W-:Y:S05]  /*0490*/  @!P0 BRA `(.L_x_7) ;  /* 0x0000000000808947 */ /* 0x000fea0003800000 */
[----:B------:R-:W-:-:S13]  /*04a0*/  ISETP.GT.AND P0, PT, R8, 0xfe, PT ;  /* 0x000000fe0800780c */ /* 0x000fda0003f04270 */
[----:B------:R-:W-:Y:S05]  /*04b0*/  @P0 BRA `(.L_x_8) ;  /* 0x00000000006c0947 */ /* 0x000fea0003800000 */
[----:B------:R-:W-:-:S13]  /*04c0*/  ISETP.GE.AND P0, PT, R8, 0x1, PT ;  /* 0x000000010800780c */ /* 0x000fda0003f06270 */
[----:B------:R-:W-:Y:S05]  /*04d0*/  @P0 BRA `(.L_x_9) ;  /* 0x0000000000980947 */ /* 0x000fea0003800000 */
[----:B------:R-:W-:Y:S02]  /*04e0*/  ISETP.GE.AND P0, PT, R8, -0x18, PT ;  /* 0xffffffe80800780c */ /* 0x000fe40003f06270 */
[----:B------:R-:W-:-:S11]  /*04f0*/  LOP3.LUT R3, R3, 0x80000000, RZ, 0xc0, !PT ;  /* 0x8000000003037812 */ /* 0x000fd600078ec0ff */
[----:B------:R-:W-:Y:S05]  /*0500*/  @!P0 BRA `(.L_x_9) ;  /* 0x00000000008c8947 */ /* 0x000fea0003800000 */
[-CC-:B------:R-:W-:Y:S01]  /*0510*/  FFMA.RZ R0, R10, R6.reuse, R11.reuse ;  /* 0x000000060a007223 */ /* 0x180fe2000000c00b */
[----:B------:R-:W-:Y:S02]  /*0520*/  VIADD R7, R8, 0x20 ;  /* 0x0000002008077836 */ /* 0x000fe40000000000 */
[-CC-:B------:R-:W-:Y:S01]  /*0530*/  FFMA.RM R5, R10, R6.reuse, R11.reuse ;  /* 0x000000060a057223 */ /* 0x180fe2000000400b */
[----:B------:R-:W-:Y:S02]  /*0540*/  ISETP.NE.AND P2, PT, R8, RZ, PT ;  /* 0x000000ff0800720c */ /* 0x000fe40003f45270 */
[----:B------:R-:W-:Y:S01]  /*0550*/  LOP3.LUT R2, R0, 0x7fffff, RZ, 0xc0, !PT ;  /* 0x007fffff00027812 */ /* 0x000fe200078ec0ff */
[----:B------:R-:W-:Y:S01]  /*0560*/  FFMA.RP R0, R10, R6, R11 ;  /* 0x000000060a007223 */ /* 0x000fe2000000800b */
[----:B------:R-:W-:Y:S01]  /*0570*/  IMAD.MOV R6, RZ, RZ, -R8 ;  /* 0x000000ffff067224 */ /* 0x000fe200078e0a08 */
[----:B------:R-:W-:Y:S02]  /*0580*/  ISETP.NE.AND P1, PT, R8, RZ, PT ;  /* 0x000000ff0800720c */ /* 0x000fe40003f25270 */
[----:B------:R-:W-:-:S02]  /*0590*/  LOP3.LUT R2, R2, 0x800000, RZ, 0xfc, !PT ;  /* 0x0080000002027812 */ /* 0x000fc400078efcff */
[----:B------:R-:W-:Y:S02]  /*05a0*/  FSETP.NEU.FTZ.AND P0, PT, R0, R5, PT ;  /* 0x000000050000720b */ /* 0x000fe40003f1d000 */
[----:B------:R-:W-:Y:S02]  /*05b0*/  SHF.L.U32 R7, R2, R7, RZ ;  /* 0x0000000702077219 */ /* 0x000fe400000006ff */
[----:B------:R-:W-:Y:S02]  /*05c0*/  SEL R5, R6, RZ, P2 ;  /* 0x000000ff06057207 */ /* 0x000fe40001000000 */
[----:B------:R-:W-:Y:S02]  /*05d0*/  ISETP.NE.AND P1, PT, R7, RZ, P1 ;  /* 0x000000ff0700720c */ /* 0x000fe40000f25270 */
[----:B------:R-:W-:Y:S02]  /*05e0*/  SHF.R.U32.HI R5, RZ, R5, R2 ;  /* 0x00000005ff057219 */ /* 0x000fe40000011602 */
[----:B------:R-:W-:-:S02]  /*05f0*/  PLOP3.LUT P0, PT, P0, P1, PT, 0xf8, 0x8f ;  /* 0x00000000008f781c */ /* 0x000fc40000703f70 */
[----:B------:R-:W-:Y:S02]  /*0600*/  SHF.R.U32.HI R7, RZ, 0x1, R5 ;  /* 0x00000001ff077819 */ /* 0x000fe40000011605 */
[----:B------:R-:W-:-:S04]  /*0610*/  SEL R0, RZ, 0x1, !P0 ;  /* 0x00000001ff007807 */ /* 0x000fc80004000000 */
[----:B------:R-:W-:-:S04]  /*0620*/  LOP3.LUT R0, R0, 0x1, R7, 0xf8, !PT ;  /* 0x0000000100007812 */ /* 0x000fc800078ef807 */
[----:B------:R-:W-:-:S05]  /*0630*/  LOP3.LUT R0, R0, R5, RZ, 0xc0, !PT ;  /* 0x0000000500007212 */ /* 0x000fca00078ec0ff */
[----:B------:R-:W-:-:S05]  /*0640*/  IMAD.IADD R0, R7, 0x1, R0 ;  /* 0x0000000107007824 */ /* 0x000fca00078e0200 */
[----:B------:R-:W-:Y:S01]  /*0650*/  LOP3.LUT R3, R0, R3, RZ, 0xfc, !PT ;  /* 0x0000000300037212 */ /* 0x000fe200078efcff */
[----:B------:R-:W-:Y:S06]  /*0660*/  BRA `(.L_x_9) ;  /* 0x0000000000347947 */ /* 0x000fec0003800000 */
.L_x_8:
[----:B------:R-:W-:-:S04]  /*0670*/  LOP3.LUT R3, R3, 0x80000000, RZ, 0xc0, !PT ;  /* 0x8000000003037812 */ /* 0x000fc800078ec0ff */
[----:B------:R-:W-:Y:S01]  /*0680*/  LOP3.LUT R3, R3, 0x7f800000, RZ, 0xfc, !PT ;  /* 0x7f80000003037812 */ /* 0x000fe200078efcff */
[----:B------:R-:W-:Y:S06]  /*0690*/  BRA `(.L_x_9) ;  /* 0x0000000000287947 */ /* 0x000fec0003800000 */
.L_x_7:
[----:B------:R-:W-:Y:S01]  /*06a0*/  IMAD R3, R5, 0x800000, R3 ;  /* 0x0080000005037824 */ /* 0x000fe200078e0203 */
[----:B------:R-:W-:Y:S06]  /*06b0*/  BRA `(.L_x_9) ;  /* 0x0000000000207947 */ /* 0x000fec0003800000 */
.L_x_6:
[----:B------:R-:W-:-:S04]  /*06c0*/  LOP3.LUT R3, R7, 0x80000000, R6, 0x48, !PT ;  /* 0x8000000007037812 */ /* 0x000fc800078e4806 */
[----:B------:R-:W-:Y:S01]  /*06d0*/  LOP3.LUT R3, R3, 0x7f800000, RZ, 0xfc, !PT ;  /* 0x7f80000003037812 */ /* 0x000fe200078efcff */
[----:B------:R-:W-:Y:S06]  /*06e0*/  BRA `(.L_x_9) ;  /* 0x0000000000147947 */ /* 0x000fec0003800000 */
.L_x_5:
[----:B------:R-:W-:Y:S01]  /*06f0*/  LOP3.LUT R3, R7, 0x80000000, R6, 0x48, !PT ;  /* 0x8000000007037812 */ /* 0x000fe200078e4806 */
[----:B------:R-:W-:Y:S06]  /*0700*/  BRA `(.L_x_9) ;  /* 0x00000000000c7947 */ /* 0x000fec0003800000 */
.L_x_4:
[----:B------:R-:W0:Y:S01]  /*0710*/  MUFU.RSQ R3, -QNAN ;  /* 0xffc0000000037908 */ /* 0x000e220000001400 */
[----:B------:R-:W-:Y:S05]  /*0720*/  BRA `(.L_x_9) ;  /* 0x0000000000047947 */ /* 0x000fea0003800000 */
.L_x_3:
[----:B------:R-:W-:-:S07]  /*0730*/  FADD.FTZ R3, R2, R3 ;  /* 0x0000000302037221 */ /* 0x000fce0000010000 */
.L_x_9:
[----:B------:R-:W-:-:S04]  /*0740*/  IMAD.MOV.U32 R5, RZ, RZ, 0x0 ;  /* 0x00000000ff057424 */ /* 0x000fc800078e00ff */
[----:B0-----:R-:W-:Y:S05]  /*0750*/  RET.REL.NODEC R4 `(_Z14fdiv_rn_globalffPf) ;  /* 0xfffffff804287950 */ /* 0x001fea0003c3ffff */
.L_x_10:
        /* <DEDUP_REMOVED lines=10> */
.L_x_11:


//--------------------- .nv.shared.reserved.0     --------------------------
	.section	.nv.shared.reserved.0,"aw",@nobits
	.weak		__nv_reservedSMEM_offset_0_alias
	.size		__nv_reservedSMEM_offset_0_alias, 0, 64
	.other		__nv_reservedSMEM_offset_0_alias,@"STO_CUDA_RESERVED_SHARED STV_DEFAULT"
__nv_reservedSMEM_offset_0_alias:
	.zero		0
	.zero		64


//--------------------- .nv.constant0._Z15fdividef_globalffPf --------------------------
	.section	.nv.constant0._Z15fdividef_globalffPf,"a",@progbits
	.sectionflags	@""
	.align	4
.nv.constant0._Z15fdividef_globalffPf:
	.zero		912


//--------------------- .nv.constant0._Z14fdiv_rn_globalffPf --------------------------
	.section	.nv.constant0._Z14fdiv_rn_globalffPf,"a",@progbits
	.sectionflags	@""
	.align	4
.nv.constant0._Z14fdiv_rn_globalffPf:
	.zero		912


//--------------------- SYMBOLS --------------------------

	.type		.nv.reservedSmem.offset0,@object
	.size		.nv.reservedSmem.offset0,0x4
